//
// Generated by NVIDIA NVVM Compiler
//
// Compiler Build ID: CL-36424714
// Cuda compilation tools, release 13.0, V13.0.88
// Based on NVVM 20.0.0
//

.version 9.0
.target sm_100
.address_size 64

	// .globl	_Z12lagrange_unoPKfS0_S0_Pfii

.visible .entry _Z12lagrange_unoPKfS0_S0_Pfii(
	.param .u64 .ptr .align 1 _Z12lagrange_unoPKfS0_S0_Pfii_param_0,
	.param .u64 .ptr .align 1 _Z12lagrange_unoPKfS0_S0_Pfii_param_1,
	.param .u64 .ptr .align 1 _Z12lagrange_unoPKfS0_S0_Pfii_param_2,
	.param .u64 .ptr .align 1 _Z12lagrange_unoPKfS0_S0_Pfii_param_3,
	.param .u32 _Z12lagrange_unoPKfS0_S0_Pfii_param_4,
	.param .u32 _Z12lagrange_unoPKfS0_S0_Pfii_param_5
)
{


	ret;

}


// ===== COMPILED SASS (sm_100) =====

	.target	sm_100

	.elftype	@"ET_EXEC"


//--------------------- .note.nv.tkinfo           --------------------------
	.section	.note.nv.tkinfo,"",@"SHT_NOTE"
	.sectionflags	@"SHF_NOTE_NV_TKINFO"
	.tkinfo
        /*0018*/ 	.word	0x00000002
        /*0030*/ 	.string	""
        /*0030*/ 	.string	"ptxas"
        /*0030*/ 	.string	"Cuda compilation tools, release 13.0, V13.0.88"
        /*0030*/ 	.string	"Build cuda_13.0.r13.0/compiler.36424714_0"
        /*0030*/ 	.string	"-arch sm_100 -m 64 "



//--------------------- .note.nv.cuinfo           --------------------------
	.section	.note.nv.cuinfo,"",@"SHT_NOTE"
	.sectionflags	@"SHF_NOTE_NV_CUINFO"
        /*0018*/ 	.short	0x0002
        /*001a*/ 	.short	0x0064
        /*001c*/ 	.short	0x0082
	.zero		2


//--------------------- .nv.info                  --------------------------
	.section	.nv.info,"",@"SHT_CUDA_INFO"
	.align	4


	//----- nvinfo : EIATTR_REGCOUNT
	.align		4
        /*0000*/ 	.byte	0x04, 0x2f
        /*0002*/ 	.short	(.L_1 - .L_0)
	.align		4
.L_0:
        /*0004*/ 	.word	index@(_Z12lagrange_unoPKfS0_S0_Pfii)
        /*0008*/ 	.word	0x00000004


	//----- nvinfo : EIATTR_FRAME_SIZE
	.align		4
.L_1:
        /*000c*/ 	.byte	0x04, 0x11
        /*000e*/ 	.short	(.L_3 - .L_2)
	.align		4
.L_2:
        /*0010*/ 	.word	index@(_Z12lagrange_unoPKfS0_S0_Pfii)
        /*0014*/ 	.word	0x00000000


	//----- nvinfo : EIATTR_MIN_STACK_SIZE
	.align		4
.L_3:
        /*0018*/ 	.byte	0x04, 0x12
        /*001a*/ 	.short	(.L_5 - .L_4)
	.align		4
.L_4:
        /*001c*/ 	.word	index@(_Z12lagrange_unoPKfS0_S0_Pfii)
        /*0020*/ 	.word	0x00000000
.L_5:


//--------------------- .nv.compat                --------------------------
	.section	.nv.compat,"",@"SHT_CUDA_COMPAT_INFO"
	.align	4
        /*0000*/ 	.byte	0x02, 0x09, 0x00, 0x00, 0x02, 0x02, 0x01, 0x00, 0x02, 0x05, 0x05, 0x00, 0x03, 0x07, 0x01, 0x01
        /*0010*/ 	.byte	0x02, 0x03, 0x00, 0x00, 0x02, 0x06, 0x01, 0x00, 0x04, 0x0b, 0x08, 0x00, 0x09, 0x00, 0x00, 0x00
        /*0020*/ 	.byte	0x00, 0x00, 0x00, 0x00


//--------------------- .nv.info._Z12lagrange_unoPKfS0_S0_Pfii --------------------------
	.section	.nv.info._Z12lagrange_unoPKfS0_S0_Pfii,"",@"SHT_CUDA_INFO"
	.sectionflags	@""
	.align	4


	//----- nvinfo : EIATTR_CUDA_API_VERSION
	.align		4
        /*0000*/ 	.byte	0x04, 0x37
        /*0002*/ 	.short	(.L_7 - .L_6)
.L_6:
        /*0004*/ 	.word	0x00000082


	//----- nvinfo : EIATTR_KPARAM_INFO
	.align		4
.L_7:
        /*0008*/ 	.byte	0x04, 0x17
        /*000a*/ 	.short	(.L_9 - .L_8)
.L_8:
        /*000c*/ 	.word	0x00000000
        /*0010*/ 	.short	0x0005
        /*0012*/ 	.short	0x0024
        /*0014*/ 	.byte	0x00, 0xf0, 0x11, 0x00


	//----- nvinfo : EIATTR_KPARAM_INFO
	.align		4
.L_9:
        /*0018*/ 	.byte	0x04, 0x17
        /*001a*/ 	.short	(.L_11 - .L_10)
.L_10:
        /*001c*/ 	.word	0x00000000
        /*0020*/ 	.short	0x0004
        /*0022*/ 	.short	0x0020
        /*0024*/ 	.byte	0x00, 0xf0, 0x11, 0x00


	//----- nvinfo : EIATTR_KPARAM_INFO
	.align		4
.L_11:
        /*0028*/ 	.byte	0x04, 0x17
        /*002a*/ 	.short	(.L_13 - .L_12)
.L_12:
        /*002c*/ 	.word	0x00000000
        /*0030*/ 	.short	0x0003
        /*0032*/ 	.short	0x0018
        /*0034*/ 	.byte	0x00, 0xf5, 0x21, 0x00


	//----- nvinfo : EIATTR_KPARAM_INFO
	.align		4
.L_13:
        /*0038*/ 	.byte	0x04, 0x17
        /*003a*/ 	.short	(.L_15 - .L_14)
.L_14:
        /*003c*/ 	.word	0x00000000
        /*0040*/ 	.short	0x0002
        /*0042*/ 	.short	0x0010
        /*0044*/ 	.byte	0x00, 0xf5, 0x21, 0x00


	//----- nvinfo : EIATTR_KPARAM_INFO
	.align		4
.L_15:
        /*0048*/ 	.byte	0x04, 0x17
        /*004a*/ 	.short	(.L_17 - .L_16)
.L_16:
        /*004c*/ 	.word	0x00000000
        /*0050*/ 	.short	0x0001
        /*0052*/ 	.short	0x0008
        /*0054*/ 	.byte	0x00, 0xf5, 0x21, 0x00


	//----- nvinfo : EIATTR_KPARAM_INFO
	.align		4
.L_17:
        /*0058*/ 	.byte	0x04, 0x17
        /*005a*/ 	.short	(.L_19 - .L_18)
.L_18:
        /*005c*/ 	.word	0x00000000
        /*0060*/ 	.short	0x0000
        /*0062*/ 	.short	0x0000
        /*0064*/ 	.byte	0x00, 0xf5, 0x21, 0x00


	//----- nvinfo : EIATTR_SPARSE_MMA_MASK
	.align		4
.L_19:
        /*0068*/ 	.byte	0x03, 0x50
        /*006a*/ 	.short	0x0000


	//----- nvinfo : EIATTR_MAXREG_COUNT
	.align		4
        /*006c*/ 	.byte	0x03, 0x1b
        /*006e*/ 	.short	0x00ff


	//----- nvinfo : EIATTR_MERCURY_ISA_VERSION
	.align		4
        /*0070*/ 	.byte	0x03, 0x5f
        /*0072*/ 	.short	0x0101


	//----- nvinfo : EIATTR_VRC_CTA_INIT_COUNT
	.align		4
        /*0074*/ 	.byte	0x02, 0x4a
	.zero		1
	.zero		1


	//----- nvinfo : EIATTR_EXIT_INSTR_OFFSETS
	.align		4
        /*0078*/ 	.byte	0x04, 0x1c
        /*007a*/ 	.short	(.L_21 - .L_20)


	//   ....[0]....
.L_20:
        /*007c*/ 	.word	0x00000010


	//----- nvinfo : EIATTR_CBANK_PARAM_SIZE
	.align		4
.L_21:
        /*0080*/ 	.byte	0x03, 0x19
        /*0082*/ 	.short	0x0028


	//----- nvinfo : EIATTR_PARAM_CBANK
	.align		4
        /*0084*/ 	.byte	0x04, 0x0a
        /*0086*/ 	.short	(.L_23 - .L_22)
	.align		4
.L_22:
        /*0088*/ 	.word	index@(.nv.constant0._Z12lagrange_unoPKfS0_S0_Pfii)
        /*008c*/ 	.short	0x0380
        /*008e*/ 	.short	0x0028


	//----- nvinfo : EIATTR_SW_WAR
	.align		4
.L_23:
        /*0090*/ 	.byte	0x04, 0x36
        /*0092*/ 	.short	(.L_25 - .L_24)
.L_24:
        /*0094*/ 	.word	0x00000008
.L_25:


//--------------------- .nv.callgraph             --------------------------
	.section	.nv.callgraph,"",@"SHT_CUDA_CALLGRAPH"
	.align	4
	.sectionentsize	8
	.align		4
        /*0000*/ 	.word	0x00000000
	.align		4
        /*0004*/ 	.word	0xffffffff
	.align		4
        /*0008*/ 	.word	0x00000000
	.align		4
        /*000c*/ 	.word	0xfffffffe
	.align		4
        /*0010*/ 	.word	0x00000000
	.align		4
        /*0014*/ 	.word	0xfffffffd
	.align		4
        /*0018*/ 	.word	0x00000000
	.align		4
        /*001c*/ 	.word	0xfffffffc


//--------------------- .text._Z12lagrange_unoPKfS0_S0_Pfii --------------------------
	.section	.text._Z12lagrange_unoPKfS0_S0_Pfii,"ax",@progbits
	.align	128
        .global         _Z12lagrange_unoPKfS0_S0_Pfii
        .type           _Z12lagrange_unoPKfS0_S0_Pfii,@function
        .size           _Z12lagrange_unoPKfS0_S0_Pfii,(.L_x_1 - _Z12lagrange_unoPKfS0_S0_Pfii)
        .other          _Z12lagrange_unoPKfS0_S0_Pfii,@"STO_CUDA_ENTRY STV_DEFAULT"
_Z12lagrange_unoPKfS0_S0_Pfii:
.text._Z12lagrange_unoPKfS0_S0_Pfii:
[----:B------:R-:W-:Y:S01]  /*0000*/  LDC R1, c[0x0][0x37c] ;  /* 0x0000df00ff017b82 */ /* 0x000fe20000000800 */
[----:B------:R-:W-:Y:S05]  /*0010*/  EXIT ;  /* 0x000000000000794d */ /* 0x000fea0003800000 */
.L_x_0:
[----:B------:R-:W-:-:S00]  /*0020*/  BRA `(.L_x_0) ;  /* 0xfffffffc00fc7947 */ /* 0x000fc0000383ffff */
[----:B------:R-:W-:-:S00]  /*0030*/  NOP ;  /* 0x0000000000007918 */ /* 0x000fc00000000000 */
        /* <DEDUP_REMOVED lines=12> */
.L_x_1:


//--------------------- .nv.shared.reserved.0     --------------------------
	.section	.nv.shared.reserved.0,"aw",@nobits
	.weak		__nv_reservedSMEM_offset_0_alias
	.size		__nv_reservedSMEM_offset_0_alias, 0, 64
	.other		__nv_reservedSMEM_offset_0_alias,@"STO_CUDA_RESERVED_SHARED STV_DEFAULT"
__nv_reservedSMEM_offset_0_alias:
	.zero		0
	.zero		64


//--------------------- .nv.constant0._Z12lagrange_unoPKfS0_S0_Pfii --------------------------
	.section	.nv.constant0._Z12lagrange_unoPKfS0_S0_Pfii,"a",@progbits
	.sectionflags	@""
	.align	4
.nv.constant0._Z12lagrange_unoPKfS0_S0_Pfii:
	.zero		936


//--------------------- SYMBOLS --------------------------

	.type		.nv.reservedSmem.offset0,@object
	.size		.nv.reservedSmem.offset0,0x4
